//
// Generated by NVIDIA NVVM Compiler
//
// Compiler Build ID: CL-36424714
// Cuda compilation tools, release 13.0, V13.0.88
// Based on NVVM 20.0.0
//

.version 9.0
.target sm_100
.address_size 64

	// .globl	_Z8veccInitPfS_i

.visible .entry _Z8veccInitPfS_i(
	.param .u64 .ptr .align 1 _Z8veccInitPfS_i_param_0,
	.param .u64 .ptr .align 1 _Z8veccInitPfS_i_param_1,
	.param .u32 _Z8veccInitPfS_i_param_2
)
{
	.reg .pred 	%p<3>;
	.reg .b32 	%r<13>;
	.reg .b64 	%rd<8>;

	ld.param.u64 	%rd3, [_Z8veccInitPfS_i_param_0];
	ld.param.u64 	%rd4, [_Z8veccInitPfS_i_param_1];
	ld.param.u32 	%r6, [_Z8veccInitPfS_i_param_2];
	mov.u32 	%r1, %ntid.x;
	mov.u32 	%r7, %ctaid.x;
	mov.u32 	%r8, %tid.x;
	mad.lo.s32 	%r12, %r1, %r7, %r8;
	setp.ge.s32 	%p1, %r12, %r6;
	@%p1 bra 	$L__BB0_3;
	mov.u32 	%r9, %nctaid.x;
	mul.lo.s32 	%r3, %r1, %r9;
	cvta.to.global.u64 	%rd1, %rd3;
	cvta.to.global.u64 	%rd2, %rd4;
$L__BB0_2:
	mul.wide.s32 	%rd5, %r12, 4;
	add.s64 	%rd6, %rd1, %rd5;
	mov.b32 	%r10, 1065353216;
	st.global.u32 	[%rd6], %r10;
	add.s64 	%rd7, %rd2, %rd5;
	mov.b32 	%r11, 1073741824;
	st.global.u32 	[%rd7], %r11;
	add.s32 	%r12, %r12, %r3;
	setp.lt.s32 	%p2, %r12, %r6;
	@%p2 bra 	$L__BB0_2;
$L__BB0_3:
	ret;

}
	// .globl	_Z13veccAddKernelPfS_i
.visible .entry _Z13veccAddKernelPfS_i(
	.param .u64 .ptr .align 1 _Z13veccAddKernelPfS_i_param_0,
	.param .u64 .ptr .align 1 _Z13veccAddKernelPfS_i_param_1,
	.param .u32 _Z13veccAddKernelPfS_i_param_2
)
{
	.reg .pred 	%p<3>;
	.reg .b32 	%r<11>;
	.reg .b32 	%f<4>;
	.reg .b64 	%rd<8>;

	ld.param.u64 	%rd3, [_Z13veccAddKernelPfS_i_param_0];
	ld.param.u64 	%rd4, [_Z13veccAddKernelPfS_i_param_1];
	ld.param.u32 	%r6, [_Z13veccAddKernelPfS_i_param_2];
	mov.u32 	%r1, %ntid.x;
	mov.u32 	%r7, %ctaid.x;
	mov.u32 	%r8, %tid.x;
	mad.lo.s32 	%r10, %r1, %r7, %r8;
	setp.ge.s32 	%p1, %r10, %r6;
	@%p1 bra 	$L__BB1_3;
	mov.u32 	%r9, %nctaid.x;
	mul.lo.s32 	%r3, %r1, %r9;
	cvta.to.global.u64 	%rd1, %rd3;
	cvta.to.global.u64 	%rd2, %rd4;
$L__BB1_2:
	mul.wide.s32 	%rd5, %r10, 4;
	add.s64 	%rd6, %rd1, %rd5;
	ld.global.f32 	%f1, [%rd6];
	add.s64 	%rd7, %rd2, %rd5;
	ld.global.f32 	%f2, [%rd7];
	add.f32 	%f3, %f1, %f2;
	st.global.f32 	[%rd7], %f3;
	add.s32 	%r10, %r10, %r3;
	setp.lt.s32 	%p2, %r10, %r6;
	@%p2 bra 	$L__BB1_2;
$L__BB1_3:
	ret;

}


// ===== COMPILED SASS (sm_100) =====

	.target	sm_100

	.elftype	@"ET_EXEC"


//--------------------- .note.nv.tkinfo           --------------------------
	.section	.note.nv.tkinfo,"",@"SHT_NOTE"
	.sectionflags	@"SHF_NOTE_NV_TKINFO"
	.tkinfo
        /*0018*/ 	.word	0x00000002
        /*0030*/ 	.string	""
        /*0030*/ 	.string	"ptxas"
        /*0030*/ 	.string	"Cuda compilation tools, release 13.0, V13.0.88"
        /*0030*/ 	.string	"Build cuda_13.0.r13.0/compiler.36424714_0"
        /*0030*/ 	.string	"-arch sm_100 -m 64 "



//--------------------- .note.nv.cuinfo           --------------------------
	.section	.note.nv.cuinfo,"",@"SHT_NOTE"
	.sectionflags	@"SHF_NOTE_NV_CUINFO"
        /*0018*/ 	.short	0x0002
        /*001a*/ 	.short	0x0064
        /*001c*/ 	.short	0x0082
	.zero		2


//--------------------- .nv.info                  --------------------------
	.section	.nv.info,"",@"SHT_CUDA_INFO"
	.align	4


	//----- nvinfo : EIATTR_REGCOUNT
	.align		4
        /*0000*/ 	.byte	0x04, 0x2f
        /*0002*/ 	.short	(.L_1 - .L_0)
	.align		4
.L_0:
        /*0004*/ 	.word	index@(_Z8veccInitPfS_i)
        /*0008*/ 	.word	0x00000010


	//----- nvinfo : EIATTR_FRAME_SIZE
	.align		4
.L_1:
        /*000c*/ 	.byte	0x04, 0x11
        /*000e*/ 	.short	(.L_3 - .L_2)
	.align		4
.L_2:
        /*0010*/ 	.word	index@(_Z8veccInitPfS_i)
        /*0014*/ 	.word	0x00000000


	//----- nvinfo : EIATTR_REGCOUNT
	.align		4
.L_3:
        /*0018*/ 	.byte	0x04, 0x2f
        /*001a*/ 	.short	(.L_5 - .L_4)
	.align		4
.L_4:
        /*001c*/ 	.word	index@(_Z13veccAddKernelPfS_i)
        /*0020*/ 	.word	0x0000000e


	//----- nvinfo : EIATTR_FRAME_SIZE
	.align		4
.L_5:
        /*0024*/ 	.byte	0x04, 0x11
        /*0026*/ 	.short	(.L_7 - .L_6)
	.align		4
.L_6:
        /*0028*/ 	.word	index@(_Z13veccAddKernelPfS_i)
        /*002c*/ 	.word	0x00000000


	//----- nvinfo : EIATTR_MIN_STACK_SIZE
	.align		4
.L_7:
        /*0030*/ 	.byte	0x04, 0x12
        /*0032*/ 	.short	(.L_9 - .L_8)
	.align		4
.L_8:
        /*0034*/ 	.word	index@(_Z13veccAddKernelPfS_i)
        /*0038*/ 	.word	0x00000000


	//----- nvinfo : EIATTR_MIN_STACK_SIZE
	.align		4
.L_9:
        /*003c*/ 	.byte	0x04, 0x12
        /*003e*/ 	.short	(.L_11 - .L_10)
	.align		4
.L_10:
        /*0040*/ 	.word	index@(_Z8veccInitPfS_i)
        /*0044*/ 	.word	0x00000000
.L_11:


//--------------------- .nv.compat                --------------------------
	.section	.nv.compat,"",@"SHT_CUDA_COMPAT_INFO"
	.align	4
        /*0000*/ 	.byte	0x02, 0x09, 0x00, 0x00, 0x02, 0x02, 0x01, 0x00, 0x02, 0x05, 0x05, 0x00, 0x03, 0x07, 0x01, 0x01
        /*0010*/ 	.byte	0x02, 0x03, 0x00, 0x00, 0x02, 0x06, 0x01, 0x00, 0x04, 0x0b, 0x08, 0x00, 0x09, 0x00, 0x00, 0x00
        /*0020*/ 	.byte	0x00, 0x00, 0x00, 0x00


//--------------------- .nv.info._Z13veccAddKernelPfS_i --------------------------
	.section	.nv.info._Z13veccAddKernelPfS_i,"",@"SHT_CUDA_INFO"
	.sectionflags	@""
	.align	4


	//----- nvinfo : EIATTR_CUDA_API_VERSION
	.align		4
        /*0000*/ 	.byte	0x04, 0x37
        /*0002*/ 	.short	(.L_13 - .L_12)
.L_12:
        /*0004*/ 	.word	0x00000082


	//----- nvinfo : EIATTR_KPARAM_INFO
	.align		4
.L_13:
        /*0008*/ 	.byte	0x04, 0x17
        /*000a*/ 	.short	(.L_15 - .L_14)
.L_14:
        /*000c*/ 	.word	0x00000000
        /*0010*/ 	.short	0x0002
        /*0012*/ 	.short	0x0010
        /*0014*/ 	.byte	0x00, 0xf0, 0x11, 0x00


	//----- nvinfo : EIATTR_KPARAM_INFO
	.align		4
.L_15:
        /*0018*/ 	.byte	0x04, 0x17
        /*001a*/ 	.short	(.L_17 - .L_16)
.L_16:
        /*001c*/ 	.word	0x00000000
        /*0020*/ 	.short	0x0001
        /*0022*/ 	.short	0x0008
        /*0024*/ 	.byte	0x00, 0xf5, 0x21, 0x00


	//----- nvinfo : EIATTR_KPARAM_INFO
	.align		4
.L_17:
        /*0028*/ 	.byte	0x04, 0x17
        /*002a*/ 	.short	(.L_19 - .L_18)
.L_18:
        /*002c*/ 	.word	0x00000000
        /*0030*/ 	.short	0x0000
        /*0032*/ 	.short	0x0000
        /*0034*/ 	.byte	0x00, 0xf5, 0x21, 0x00


	//----- nvinfo : EIATTR_SPARSE_MMA_MASK
	.align		4
.L_19:
        /*0038*/ 	.byte	0x03, 0x50
        /*003a*/ 	.short	0x0000


	//----- nvinfo : EIATTR_MAXREG_COUNT
	.align		4
        /*003c*/ 	.byte	0x03, 0x1b
        /*003e*/ 	.short	0x00ff


	//----- nvinfo : EIATTR_MERCURY_ISA_VERSION
	.align		4
        /*0040*/ 	.byte	0x03, 0x5f
        /*0042*/ 	.short	0x0101


	//----- nvinfo : EIATTR_VRC_CTA_INIT_COUNT
	.align		4
        /*0044*/ 	.byte	0x02, 0x4a
	.zero		1
	.zero		1


	//----- nvinfo : EIATTR_EXIT_INSTR_OFFSETS
	.align		4
        /*0048*/ 	.byte	0x04, 0x1c
        /*004a*/ 	.short	(.L_21 - .L_20)


	//   ....[0]....
.L_20:
        /*004c*/ 	.word	0x00000070


	//   ....[1]....
        /*0050*/ 	.word	0x00000160


	//----- nvinfo : EIATTR_CRS_STACK_SIZE
	.align		4
.L_21:
        /*0054*/ 	.byte	0x04, 0x1e
        /*0056*/ 	.short	(.L_23 - .L_22)
.L_22:
        /*0058*/ 	.word	0x00000000


	//----- nvinfo : EIATTR_CBANK_PARAM_SIZE
	.align		4
.L_23:
        /*005c*/ 	.byte	0x03, 0x19
        /*005e*/ 	.short	0x0014


	//----- nvinfo : EIATTR_PARAM_CBANK
	.align		4
        /*0060*/ 	.byte	0x04, 0x0a
        /*0062*/ 	.short	(.L_25 - .L_24)
	.align		4
.L_24:
        /*0064*/ 	.word	index@(.nv.constant0._Z13veccAddKernelPfS_i)
        /*0068*/ 	.short	0x0380
        /*006a*/ 	.short	0x0014


	//----- nvinfo : EIATTR_SW_WAR
	.align		4
.L_25:
        /*006c*/ 	.byte	0x04, 0x36
        /*006e*/ 	.short	(.L_27 - .L_26)
.L_26:
        /*0070*/ 	.word	0x00000008
.L_27:


//--------------------- .nv.info._Z8veccInitPfS_i --------------------------
	.section	.nv.info._Z8veccInitPfS_i,"",@"SHT_CUDA_INFO"
	.sectionflags	@""
	.align	4


	//----- nvinfo : EIATTR_CUDA_API_VERSION
	.align		4
        /*0000*/ 	.byte	0x04, 0x37
        /*0002*/ 	.short	(.L_29 - .L_28)
.L_28:
        /*0004*/ 	.word	0x00000082


	//----- nvinfo : EIATTR_KPARAM_INFO
	.align		4
.L_29:
        /*0008*/ 	.byte	0x04, 0x17
        /*000a*/ 	.short	(.L_31 - .L_30)
.L_30:
        /*000c*/ 	.word	0x00000000
        /*0010*/ 	.short	0x0002
        /*0012*/ 	.short	0x0010
        /*0014*/ 	.byte	0x00, 0xf0, 0x11, 0x00


	//----- nvinfo : EIATTR_KPARAM_INFO
	.align		4
.L_31:
        /*0018*/ 	.byte	0x04, 0x17
        /*001a*/ 	.short	(.L_33 - .L_32)
.L_32:
        /*001c*/ 	.word	0x00000000
        /*0020*/ 	.short	0x0001
        /*0022*/ 	.short	0x0008
        /*0024*/ 	.byte	0x00, 0xf5, 0x21, 0x00


	//----- nvinfo : EIATTR_KPARAM_INFO
	.align		4
.L_33:
        /*0028*/ 	.byte	0x04, 0x17
        /*002a*/ 	.short	(.L_35 - .L_34)
.L_34:
        /*002c*/ 	.word	0x00000000
        /*0030*/ 	.short	0x0000
        /*0032*/ 	.short	0x0000
        /*0034*/ 	.byte	0x00, 0xf5, 0x21, 0x00


	//----- nvinfo : EIATTR_SPARSE_MMA_MASK
	.align		4
.L_35:
        /*0038*/ 	.byte	0x03, 0x50
        /*003a*/ 	.short	0x0000


	//----- nvinfo : EIATTR_MAXREG_COUNT
	.align		4
        /*003c*/ 	.byte	0x03, 0x1b
        /*003e*/ 	.short	0x00ff


	//----- nvinfo : EIATTR_MERCURY_ISA_VERSION
	.align		4
        /*0040*/ 	.byte	0x03, 0x5f
        /*0042*/ 	.short	0x0101


	//----- nvinfo : EIATTR_VRC_CTA_INIT_COUNT
	.align		4
        /*0044*/ 	.byte	0x02, 0x4a
	.zero		1
	.zero		1


	//----- nvinfo : EIATTR_EXIT_INSTR_OFFSETS
	.align		4
        /*0048*/ 	.byte	0x04, 0x1c
        /*004a*/ 	.short	(.L_37 - .L_36)


	//   ....[0]....
.L_36:
        /*004c*/ 	.word	0x00000070


	//   ....[1]....
        /*0050*/ 	.word	0x00000160


	//----- nvinfo : EIATTR_CRS_STACK_SIZE
	.align		4
.L_37:
        /*0054*/ 	.byte	0x04, 0x1e
        /*0056*/ 	.short	(.L_39 - .L_38)
.L_38:
        /*0058*/ 	.word	0x00000000


	//----- nvinfo : EIATTR_CBANK_PARAM_SIZE
	.align		4
.L_39:
        /*005c*/ 	.byte	0x03, 0x19
        /*005e*/ 	.short	0x0014


	//----- nvinfo : EIATTR_PARAM_CBANK
	.align		4
        /*0060*/ 	.byte	0x04, 0x0a
        /*0062*/ 	.short	(.L_41 - .L_40)
	.align		4
.L_40:
        /*0064*/ 	.word	index@(.nv.constant0._Z8veccInitPfS_i)
        /*0068*/ 	.short	0x0380
        /*006a*/ 	.short	0x0014


	//----- nvinfo : EIATTR_SW_WAR
	.align		4
.L_41:
        /*006c*/ 	.byte	0x04, 0x36
        /*006e*/ 	.short	(.L_43 - .L_42)
.L_42:
        /*0070*/ 	.word	0x00000008
.L_43:


//--------------------- .nv.callgraph             --------------------------
	.section	.nv.callgraph,"",@"SHT_CUDA_CALLGRAPH"
	.align	4
	.sectionentsize	8
	.align		4
        /*0000*/ 	.word	0x00000000
	.align		4
        /*0004*/ 	.word	0xffffffff
	.align		4
        /*0008*/ 	.word	0x00000000
	.align		4
        /*000c*/ 	.word	0xfffffffe
	.align		4
        /*0010*/ 	.word	0x00000000
	.align		4
        /*0014*/ 	.word	0xfffffffd
	.align		4
        /*0018*/ 	.word	0x00000000
	.align		4
        /*001c*/ 	.word	0xfffffffc


//--------------------- .text._Z13veccAddKernelPfS_i --------------------------
	.section	.text._Z13veccAddKernelPfS_i,"ax",@progbits
	.align	128
        .global         _Z13veccAddKernelPfS_i
        .type           _Z13veccAddKernelPfS_i,@function
        .size           _Z13veccAddKernelPfS_i,(.L_x_4 - _Z13veccAddKernelPfS_i)
        .other          _Z13veccAddKernelPfS_i,@"STO_CUDA_ENTRY STV_DEFAULT"
_Z13veccAddKernelPfS_i:
.text._Z13veccAddKernelPfS_i:
[----:B------:R-:W-:Y:S01]  /*0000*/  LDC R1, c[0x0][0x37c] ;  /* 0x0000df00ff017b82 */ /* 0x000fe20000000800 */
[----:B------:R-:W0:Y:S01]  /*0010*/  S2R R0, SR_CTAID.X ;  /* 0x0000000000007919 */ /* 0x000e220000002500 */
[----:B------:R-:W0:Y:S01]  /*0020*/  LDCU UR4, c[0x0][0x360] ;  /* 0x00006c00ff0477ac */ /* 0x000e220008000800 */
[----:B------:R-:W0:Y:S01]  /*0030*/  S2R R3, SR_TID.X ;  /* 0x0000000000037919 */ /* 0x000e220000002100 */
[----:B------:R-:W1:Y:S01]  /*0040*/  LDCU UR8, c[0x0][0x390] ;  /* 0x00007200ff0877ac */ /* 0x000e620008000800 */
[----:B0-----:R-:W-:-:S05]  /*0050*/  IMAD R0, R0, UR4, R3 ;  /* 0x0000000400007c24 */ /* 0x001fca000f8e0203 */
[----:B-1----:R-:W-:-:S13]  /*0060*/  ISETP.GE.AND P0, PT, R0, UR8, PT ;  /* 0x0000000800007c0c */ /* 0x002fda000bf06270 */
[----:B------:R-:W-:Y:S05]  /*0070*/  @P0 EXIT ;  /* 0x000000000000094d */ /* 0x000fea0003800000 */
[----:B------:R-:W0:Y:S01]  /*0080*/  LDC.64 R6, c[0x0][0x380] ;  /* 0x0000e000ff067b82 */ /* 0x000e220000000a00 */
[----:B------:R-:W1:Y:S01]  /*0090*/  LDCU UR5, c[0x0][0x370] ;  /* 0x00006e00ff0577ac */ /* 0x000e620008000800 */
[----:B------:R-:W2:Y:S06]  /*00a0*/  LDCU.64 UR6, c[0x0][0x358] ;  /* 0x00006b00ff0677ac */ /* 0x000eac0008000a00 */
[----:B------:R-:W3:Y:S01]  /*00b0*/  LDC.64 R8, c[0x0][0x388] ;  /* 0x0000e200ff087b82 */ /* 0x000ee20000000a00 */
[----:B-1----:R-:W-:-:S12]  /*00c0*/  UIMAD UR4, UR4, UR5, URZ ;  /* 0x00000005040472a4 */ /* 0x002fd8000f8e02ff */
.L_x_0:
[----:B0-----:R-:W-:-:S04]  /*00d0*/  IMAD.WIDE R2, R0, 0x4, R6 ;  /* 0x0000000400027825 */ /* 0x001fc800078e0206 */
[C---:B-1-3--:R-:W-:Y:S02]  /*00e0*/  IMAD.WIDE R4, R0.reuse, 0x4, R8 ;  /* 0x0000000400047825 */ /* 0x04afe400078e0208 */
[----:B--2---:R-:W2:Y:S04]  /*00f0*/  LDG.E R2, desc[UR6][R2.64] ;  /* 0x0000000602027981 */ /* 0x004ea8000c1e1900 */
[----:B------:R-:W2:Y:S01]  /*0100*/  LDG.E R11, desc[UR6][R4.64] ;  /* 0x00000006040b7981 */ /* 0x000ea2000c1e1900 */
[----:B------:R-:W-:-:S04]  /*0110*/  IADD3 R0, PT, PT, R0, UR4, RZ ;  /* 0x0000000400007c10 */ /* 0x000fc8000fffe0ff */
[----:B------:R-:W-:Y:S01]  /*0120*/  ISETP.GE.AND P0, PT, R0, UR8, PT ;  /* 0x0000000800007c0c */ /* 0x000fe2000bf06270 */
[----:B--2---:R-:W-:-:S05]  /*0130*/  FADD R11, R2, R11 ;  /* 0x0000000b020b7221 */ /* 0x004fca0000000000 */
[----:B------:R1:W-:Y:S07]  /*0140*/  STG.E desc[UR6][R4.64], R11 ;  /* 0x0000000b04007986 */ /* 0x0003ee000c101906 */
[----:B------:R-:W-:Y:S05]  /*0150*/  @!P0 BRA `(.L_x_0) ;  /* 0xfffffffc00dc8947 */ /* 0x000fea000383ffff */
[----:B------:R-:W-:Y:S05]  /*0160*/  EXIT ;  /* 0x000000000000794d */ /* 0x000fea0003800000 */
.L_x_1:
[----:B------:R-:W-:-:S00]  /*0170*/  BRA `(.L_x_1) ;  /* 0xfffffffc00fc7947 */ /* 0x000fc0000383ffff */
[----:B------:R-:W-:-:S00]  /*0180*/  NOP ;  /* 0x0000000000007918 */ /* 0x000fc00000000000 */
[----:B------:R-:W-:-:S00]  /*0190*/  NOP ;  /* 0x0000000000007918 */ /* 0x000fc00000000000 */
[----:B------:R-:W-:-:S00]  /*01a0*/  NOP ;  /* 0x0000000000007918 */ /* 0x000fc00000000000 */
[----:B------:R-:W-:-:S00]  /*01b0*/  NOP ;  /* 0x0000000000007918 */ /* 0x000fc00000000000 */
[----:B------:R-:W-:-:S00]  /*01c0*/  NOP ;  /* 0x0000000000007918 */ /* 0x000fc00000000000 */
[----:B------:R-:W-:-:S00]  /*01d0*/  NOP ;  /* 0x0000000000007918 */ /* 0x000fc00000000000 */
[----:B------:R-:W-:-:S00]  /*01e0*/  NOP ;  /* 0x0000000000007918 */ /* 0x000fc00000000000 */
[----:B------:R-:W-:-:S00]  /*01f0*/  NOP ;  /* 0x0000000000007918 */ /* 0x000fc00000000000 */
.L_x_4:


//--------------------- .text._Z8veccInitPfS_i    --------------------------
	.section	.text._Z8veccInitPfS_i,"ax",@progbits
	.align	128
        .global         _Z8veccInitPfS_i
        .type           _Z8veccInitPfS_i,@function
        .size           _Z8veccInitPfS_i,(.L_x_5 - _Z8veccInitPfS_i)
        .other          _Z8veccInitPfS_i,@"STO_CUDA_ENTRY STV_DEFAULT"
_Z8veccInitPfS_i:
.text._Z8veccInitPfS_i:
        /* <DEDUP_REMOVED lines=10> */
[----:B------:R-:W-:Y:S01]  /*00a0*/  HFMA2 R11, -RZ, RZ, 1.875, 0 ;  /* 0x3f800000ff0b7431 */ /* 0x000fe200000001ff */
[----:B------:R-:W-:Y:S01]  /*00b0*/  MOV R13, 0x40000000 ;  /* 0x40000000000d7802 */ /* 0x000fe20000000f00 */
[----:B------:R-:W2:Y:S04]  /*00c0*/  LDCU.64 UR6, c[0x0][0x358] ;  /* 0x00006b00ff0677ac */ /* 0x000ea80008000a00 */
[----:B------:R-:W3:Y:S01]  /*00d0*/  LDC.64 R8, c[0x0][0x388] ;  /* 0x0000e200ff087b82 */ /* 0x000ee20000000a00 */
[----:B-1----:R-:W-:-:S12]  /*00e0*/  UIMAD UR4, UR4, UR5, URZ ;  /* 0x00000005040472a4 */ /* 0x002fd8000f8e02ff */
.L_x_2:
[----:B0-----:R-:W-:-:S04]  /*00f0*/  IMAD.WIDE R2, R0, 0x4, R6 ;  /* 0x0000000400027825 */ /* 0x001fc800078e0206 */
[C---:B---3--:R-:W-:Y:S01]  /*0100*/  IMAD.WIDE R4, R0.reuse, 0x4, R8 ;  /* 0x0000000400047825 */ /* 0x048fe200078e0208 */
[----:B--2---:R1:W-:Y:S01]  /*0110*/  STG.E desc[UR6][R2.64], R11 ;  /* 0x0000000b02007986 */ /* 0x0043e2000c101906 */
[----:B------:R-:W-:-:S03]  /*0120*/  IADD3 R0, PT, PT, R0, UR4, RZ ;  /* 0x0000000400007c10 */ /* 0x000fc6000fffe0ff */
[----:B------:R1:W-:Y:S01]  /*0130*/  STG.E desc[UR6][R4.64], R13 ;  /* 0x0000000d04007986 */ /* 0x0003e2000c101906 */
[----:B------:R-:W-:-:S13]  /*0140*/  ISETP.GE.AND P0, PT, R0, UR8, PT ;  /* 0x0000000800007c0c */ /* 0x000fda000bf06270 */
[----:B-1----:R-:W-:Y:S05]  /*0150*/  @!P0 BRA `(.L_x_2) ;  /* 0xfffffffc00e48947 */ /* 0x002fea000383ffff */
[----:B------:R-:W-:Y:S05]  /*0160*/  EXIT ;  /* 0x000000000000794d */ /* 0x000fea0003800000 */
.L_x_3:
        /* <DEDUP_REMOVED lines=9> */
.L_x_5:


//--------------------- .nv.shared.reserved.0     --------------------------
	.section	.nv.shared.reserved.0,"aw",@nobits
	.weak		__nv_reservedSMEM_offset_0_alias
	.size		__nv_reservedSMEM_offset_0_alias, 0, 64
	.other		__nv_reservedSMEM_offset_0_alias,@"STO_CUDA_RESERVED_SHARED STV_DEFAULT"
__nv_reservedSMEM_offset_0_alias:
	.zero		0
	.zero		64


//--------------------- .nv.constant0._Z13veccAddKernelPfS_i --------------------------
	.section	.nv.constant0._Z13veccAddKernelPfS_i,"a",@progbits
	.sectionflags	@""
	.align	4
.nv.constant0._Z13veccAddKernelPfS_i:
	.zero		916


//--------------------- .nv.constant0._Z8veccInitPfS_i --------------------------
	.section	.nv.constant0._Z8veccInitPfS_i,"a",@progbits
	.sectionflags	@""
	.align	4
.nv.constant0._Z8veccInitPfS_i:
	.zero		916


//--------------------- SYMBOLS --------------------------

	.type		.nv.reservedSmem.offset0,@object
	.size		.nv.reservedSmem.offset0,0x4
